//
// Generated by NVIDIA NVVM Compiler
//
// Compiler Build ID: CL-36424714
// Cuda compilation tools, release 13.0, V13.0.88
// Based on NVVM 20.0.0
//

.version 9.0
.target sm_100
.address_size 64

	// .globl	_Z19matmul_naive_kernelPdS_S_i
// _ZZ20matmul_shared_kernelPdS_S_iE6A_tile has been demoted
// _ZZ20matmul_shared_kernelPdS_S_iE6B_tile has been demoted

.visible .entry _Z19matmul_naive_kernelPdS_S_i(
	.param .u64 .ptr .align 1 _Z19matmul_naive_kernelPdS_S_i_param_0,
	.param .u64 .ptr .align 1 _Z19matmul_naive_kernelPdS_S_i_param_1,
	.param .u64 .ptr .align 1 _Z19matmul_naive_kernelPdS_S_i_param_2,
	.param .u32 _Z19matmul_naive_kernelPdS_S_i_param_3
)
{
	.reg .pred 	%p<10>;
	.reg .b32 	%r<41>;
	.reg .b64 	%rd<67>;
	.reg .b64 	%fd<67>;

	ld.param.u64 	%rd14, [_Z19matmul_naive_kernelPdS_S_i_param_0];
	ld.param.u64 	%rd15, [_Z19matmul_naive_kernelPdS_S_i_param_1];
	ld.param.u32 	%r17, [_Z19matmul_naive_kernelPdS_S_i_param_3];
	cvta.to.global.u64 	%rd1, %rd15;
	cvta.to.global.u64 	%rd2, %rd14;
	mov.u32 	%r18, %ctaid.y;
	shl.b32 	%r19, %r18, 4;
	mov.u32 	%r20, %tid.y;
	add.s32 	%r1, %r19, %r20;
	mov.u32 	%r21, %ctaid.x;
	shl.b32 	%r22, %r21, 4;
	mov.u32 	%r23, %tid.x;
	add.s32 	%r2, %r22, %r23;
	max.s32 	%r24, %r1, %r2;
	setp.ge.s32 	%p1, %r24, %r17;
	@%p1 bra 	$L__BB0_13;
	mul.lo.s32 	%r3, %r17, %r1;
	and.b32  	%r4, %r17, 7;
	setp.lt.u32 	%p2, %r17, 8;
	mov.f64 	%fd66, 0d0000000000000000;
	mov.b32 	%r39, 0;
	@%p2 bra 	$L__BB0_4;
	and.b32  	%r26, %r17, 2147483640;
	neg.s32 	%r37, %r26;
	mul.wide.s32 	%rd16, %r17, 8;
	add.s64 	%rd3, %rd1, %rd16;
	mul.wide.s32 	%rd17, %r17, 16;
	add.s64 	%rd4, %rd1, %rd17;
	mul.wide.s32 	%rd18, %r17, 24;
	add.s64 	%rd5, %rd1, %rd18;
	mul.wide.s32 	%rd19, %r17, 32;
	add.s64 	%rd6, %rd1, %rd19;
	mul.wide.s32 	%rd20, %r17, 40;
	add.s64 	%rd7, %rd1, %rd20;
	mul.wide.s32 	%rd21, %r17, 48;
	add.s64 	%rd8, %rd1, %rd21;
	mul.wide.s32 	%rd22, %r17, 56;
	add.s64 	%rd9, %rd1, %rd22;
	mul.wide.u32 	%rd23, %r3, 8;
	add.s64 	%rd24, %rd23, %rd2;
	add.s64 	%rd66, %rd24, 32;
	mov.f64 	%fd66, 0d0000000000000000;
	mov.u32 	%r36, %r2;
$L__BB0_3:
	.pragma "nounroll";
	and.b32  	%r39, %r17, 2147483640;
	mul.wide.s32 	%rd25, %r36, 8;
	add.s64 	%rd26, %rd3, %rd25;
	add.s64 	%rd27, %rd4, %rd25;
	add.s64 	%rd28, %rd5, %rd25;
	add.s64 	%rd29, %rd6, %rd25;
	add.s64 	%rd30, %rd7, %rd25;
	add.s64 	%rd31, %rd8, %rd25;
	add.s64 	%rd32, %rd9, %rd25;
	add.s64 	%rd33, %rd1, %rd25;
	ld.global.f64 	%fd16, [%rd66+-32];
	ld.global.f64 	%fd17, [%rd33];
	fma.rn.f64 	%fd18, %fd16, %fd17, %fd66;
	ld.global.f64 	%fd19, [%rd66+-24];
	ld.global.f64 	%fd20, [%rd26];
	fma.rn.f64 	%fd21, %fd19, %fd20, %fd18;
	ld.global.f64 	%fd22, [%rd66+-16];
	ld.global.f64 	%fd23, [%rd27];
	fma.rn.f64 	%fd24, %fd22, %fd23, %fd21;
	ld.global.f64 	%fd25, [%rd66+-8];
	ld.global.f64 	%fd26, [%rd28];
	fma.rn.f64 	%fd27, %fd25, %fd26, %fd24;
	ld.global.f64 	%fd28, [%rd66];
	ld.global.f64 	%fd29, [%rd29];
	fma.rn.f64 	%fd30, %fd28, %fd29, %fd27;
	ld.global.f64 	%fd31, [%rd66+8];
	ld.global.f64 	%fd32, [%rd30];
	fma.rn.f64 	%fd33, %fd31, %fd32, %fd30;
	ld.global.f64 	%fd34, [%rd66+16];
	ld.global.f64 	%fd35, [%rd31];
	fma.rn.f64 	%fd36, %fd34, %fd35, %fd33;
	ld.global.f64 	%fd37, [%rd66+24];
	ld.global.f64 	%fd38, [%rd32];
	fma.rn.f64 	%fd66, %fd37, %fd38, %fd36;
	add.s32 	%r37, %r37, 8;
	shl.b32 	%r27, %r17, 3;
	add.s32 	%r36, %r36, %r27;
	add.s64 	%rd66, %rd66, 64;
	setp.ne.s32 	%p3, %r37, 0;
	@%p3 bra 	$L__BB0_3;
$L__BB0_4:
	setp.eq.s32 	%p4, %r4, 0;
	@%p4 bra 	$L__BB0_12;
	and.b32  	%r12, %r17, 3;
	setp.lt.u32 	%p5, %r4, 4;
	@%p5 bra 	$L__BB0_7;
	add.s32 	%r28, %r39, %r3;
	mul.wide.u32 	%rd34, %r28, 8;
	add.s64 	%rd35, %rd2, %rd34;
	ld.global.f64 	%fd40, [%rd35];
	mad.lo.s32 	%r29, %r39, %r17, %r2;
	mul.wide.s32 	%rd36, %r29, 8;
	add.s64 	%rd37, %rd1, %rd36;
	ld.global.f64 	%fd41, [%rd37];
	fma.rn.f64 	%fd42, %fd40, %fd41, %fd66;
	cvt.u64.u32 	%rd38, %r3;
	cvt.u64.u32 	%rd39, %r39;
	add.s64 	%rd40, %rd39, %rd38;
	shl.b64 	%rd41, %rd40, 3;
	add.s64 	%rd42, %rd2, %rd41;
	ld.global.f64 	%fd43, [%rd42+8];
	mul.wide.s32 	%rd43, %r17, 8;
	add.s64 	%rd44, %rd37, %rd43;
	ld.global.f64 	%fd44, [%rd44];
	fma.rn.f64 	%fd45, %fd43, %fd44, %fd42;
	ld.global.f64 	%fd46, [%rd42+16];
	add.s64 	%rd45, %rd44, %rd43;
	ld.global.f64 	%fd47, [%rd45];
	fma.rn.f64 	%fd48, %fd46, %fd47, %fd45;
	ld.global.f64 	%fd49, [%rd42+24];
	add.s64 	%rd46, %rd45, %rd43;
	ld.global.f64 	%fd50, [%rd46];
	fma.rn.f64 	%fd66, %fd49, %fd50, %fd48;
	add.s32 	%r39, %r39, 4;
$L__BB0_7:
	setp.eq.s32 	%p6, %r12, 0;
	@%p6 bra 	$L__BB0_12;
	setp.eq.s32 	%p7, %r12, 1;
	@%p7 bra 	$L__BB0_10;
	add.s32 	%r30, %r39, %r3;
	mul.wide.u32 	%rd47, %r30, 8;
	add.s64 	%rd48, %rd2, %rd47;
	ld.global.f64 	%fd52, [%rd48];
	mad.lo.s32 	%r31, %r39, %r17, %r2;
	mul.wide.s32 	%rd49, %r31, 8;
	add.s64 	%rd50, %rd1, %rd49;
	ld.global.f64 	%fd53, [%rd50];
	fma.rn.f64 	%fd54, %fd52, %fd53, %fd66;
	cvt.u64.u32 	%rd51, %r3;
	cvt.u64.u32 	%rd52, %r39;
	add.s64 	%rd53, %rd52, %rd51;
	shl.b64 	%rd54, %rd53, 3;
	add.s64 	%rd55, %rd2, %rd54;
	ld.global.f64 	%fd55, [%rd55+8];
	mul.wide.s32 	%rd56, %r17, 8;
	add.s64 	%rd57, %rd50, %rd56;
	ld.global.f64 	%fd56, [%rd57];
	fma.rn.f64 	%fd66, %fd55, %fd56, %fd54;
	add.s32 	%r39, %r39, 2;
$L__BB0_10:
	and.b32  	%r32, %r17, 1;
	setp.eq.b32 	%p8, %r32, 1;
	not.pred 	%p9, %p8;
	@%p9 bra 	$L__BB0_12;
	add.s32 	%r33, %r39, %r3;
	mul.wide.u32 	%rd58, %r33, 8;
	add.s64 	%rd59, %rd2, %rd58;
	ld.global.f64 	%fd57, [%rd59];
	mad.lo.s32 	%r34, %r39, %r17, %r2;
	mul.wide.s32 	%rd60, %r34, 8;
	add.s64 	%rd61, %rd1, %rd60;
	ld.global.f64 	%fd58, [%rd61];
	fma.rn.f64 	%fd66, %fd57, %fd58, %fd66;
$L__BB0_12:
	ld.param.u64 	%rd65, [_Z19matmul_naive_kernelPdS_S_i_param_2];
	add.s32 	%r35, %r3, %r2;
	cvta.to.global.u64 	%rd62, %rd65;
	mul.wide.s32 	%rd63, %r35, 8;
	add.s64 	%rd64, %rd62, %rd63;
	st.global.f64 	[%rd64], %fd66;
$L__BB0_13:
	ret;

}
	// .globl	_Z20matmul_shared_kernelPdS_S_i
.visible .entry _Z20matmul_shared_kernelPdS_S_i(
	.param .u64 .ptr .align 1 _Z20matmul_shared_kernelPdS_S_i_param_0,
	.param .u64 .ptr .align 1 _Z20matmul_shared_kernelPdS_S_i_param_1,
	.param .u64 .ptr .align 1 _Z20matmul_shared_kernelPdS_S_i_param_2,
	.param .u32 _Z20matmul_shared_kernelPdS_S_i_param_3
)
{
	.reg .pred 	%p<15>;
	.reg .b32 	%r<46>;
	.reg .b64 	%rd<13>;
	.reg .b64 	%fd<16>;
	// demoted variable
	.shared .align 8 .b8 _ZZ20matmul_shared_kernelPdS_S_iE6A_tile[2048];
	// demoted variable
	.shared .align 8 .b8 _ZZ20matmul_shared_kernelPdS_S_iE6B_tile[2048];
	ld.param.u64 	%rd3, [_Z20matmul_shared_kernelPdS_S_i_param_0];
	ld.param.u64 	%rd4, [_Z20matmul_shared_kernelPdS_S_i_param_1];
	ld.param.u64 	%rd5, [_Z20matmul_shared_kernelPdS_S_i_param_2];
	ld.param.u32 	%r22, [_Z20matmul_shared_kernelPdS_S_i_param_3];
	mov.u32 	%r23, %ctaid.y;
	shl.b32 	%r24, %r23, 4;
	mov.u32 	%r1, %tid.y;
	add.s32 	%r2, %r24, %r1;
	mov.u32 	%r25, %ctaid.x;
	shl.b32 	%r26, %r25, 4;
	mov.u32 	%r3, %tid.x;
	add.s32 	%r4, %r26, %r3;
	setp.lt.s32 	%p2, %r22, 1;
	mov.f64 	%fd14, 0d0000000000000000;
	@%p2 bra 	$L__BB1_10;
	setp.lt.u32 	%p3, %r2, %r22;
	mul.lo.s32 	%r5, %r22, %r2;
	shl.b32 	%r28, %r1, 7;
	mov.u32 	%r29, _ZZ20matmul_shared_kernelPdS_S_iE6A_tile;
	add.s32 	%r6, %r29, %r28;
	shl.b32 	%r30, %r3, 3;
	add.s32 	%r7, %r6, %r30;
	setp.lt.s32 	%p4, %r4, %r22;
	mov.u32 	%r31, _ZZ20matmul_shared_kernelPdS_S_iE6B_tile;
	add.s32 	%r9, %r31, %r30;
	add.s32 	%r8, %r9, %r28;
	and.pred  	%p1, %p4, %p3;
	cvta.to.global.u64 	%rd1, %rd3;
	cvta.to.global.u64 	%rd2, %rd4;
	mov.f64 	%fd14, 0d0000000000000000;
	mov.b32 	%r41, 0;
	not.pred 	%p9, %p1;
$L__BB1_2:
	add.s32 	%r11, %r41, %r3;
	max.u32 	%r33, %r2, %r11;
	setp.ge.u32 	%p5, %r33, %r22;
	@%p5 bra 	$L__BB1_4;
	add.s32 	%r34, %r11, %r5;
	mul.wide.u32 	%rd6, %r34, 8;
	add.s64 	%rd7, %rd1, %rd6;
	ld.global.f64 	%fd8, [%rd7];
	st.shared.f64 	[%r7], %fd8;
$L__BB1_4:
	setp.ge.s32 	%p6, %r4, %r22;
	add.s32 	%r12, %r41, %r1;
	setp.ge.u32 	%p7, %r12, %r22;
	or.pred  	%p8, %p6, %p7;
	@%p8 bra 	$L__BB1_6;
	mad.lo.s32 	%r36, %r12, %r22, %r4;
	mul.wide.u32 	%rd8, %r36, 8;
	add.s64 	%rd9, %rd2, %rd8;
	ld.global.f64 	%fd9, [%rd9];
	st.shared.f64 	[%r8], %fd9;
$L__BB1_6:
	bar.sync 	0;
	@%p9 bra 	$L__BB1_9;
	mov.b32 	%r44, 1;
	mov.u32 	%r42, %r6;
	mov.u32 	%r43, %r41;
	mov.u32 	%r45, %r9;
$L__BB1_8:
	add.s32 	%r38, %r44, -1;
	ld.shared.f64 	%fd10, [%r42];
	ld.shared.f64 	%fd11, [%r45];
	fma.rn.f64 	%fd14, %fd10, %fd11, %fd14;
	setp.lt.u32 	%p10, %r38, 15;
	add.s32 	%r43, %r43, 1;
	setp.lt.s32 	%p11, %r43, %r22;
	and.pred  	%p12, %p10, %p11;
	add.s32 	%r45, %r45, 128;
	add.s32 	%r44, %r44, 1;
	add.s32 	%r42, %r42, 8;
	@%p12 bra 	$L__BB1_8;
$L__BB1_9:
	bar.sync 	0;
	add.s32 	%r41, %r41, 16;
	setp.lt.s32 	%p13, %r41, %r22;
	@%p13 bra 	$L__BB1_2;
$L__BB1_10:
	max.s32 	%r39, %r2, %r4;
	setp.ge.s32 	%p14, %r39, %r22;
	@%p14 bra 	$L__BB1_12;
	mad.lo.s32 	%r40, %r22, %r2, %r4;
	cvta.to.global.u64 	%rd10, %rd5;
	mul.wide.s32 	%rd11, %r40, 8;
	add.s64 	%rd12, %rd10, %rd11;
	st.global.f64 	[%rd12], %fd14;
$L__BB1_12:
	ret;

}


// ===== COMPILED SASS (sm_100) =====

	.target	sm_100

	.elftype	@"ET_EXEC"


//--------------------- .note.nv.tkinfo           --------------------------
	.section	.note.nv.tkinfo,"",@"SHT_NOTE"
	.sectionflags	@"SHF_NOTE_NV_TKINFO"
	.tkinfo
        /*0018*/ 	.word	0x00000002
        /*0030*/ 	.string	""
        /*0030*/ 	.string	"ptxas"
        /*0030*/ 	.string	"Cuda compilation tools, release 13.0, V13.0.88"
        /*0030*/ 	.string	"Build cuda_13.0.r13.0/compiler.36424714_0"
        /*0030*/ 	.string	"-arch sm_100 -m 64 "



//--------------------- .note.nv.cuinfo           --------------------------
	.section	.note.nv.cuinfo,"",@"SHT_NOTE"
	.sectionflags	@"SHF_NOTE_NV_CUINFO"
        /*0018*/ 	.short	0x0002
        /*001a*/ 	.short	0x0064
        /*001c*/ 	.short	0x0082
	.zero		2


//--------------------- .nv.info                  --------------------------
	.section	.nv.info,"",@"SHT_CUDA_INFO"
	.align	4


	//----- nvinfo : EIATTR_REGCOUNT
	.align		4
        /*0000*/ 	.byte	0x04, 0x2f
        /*0002*/ 	.short	(.L_1 - .L_0)
	.align		4
.L_0:
        /*0004*/ 	.word	index@(_Z19matmul_naive_kernelPdS_S_i)
        /*0008*/ 	.word	0x0000001e


	//----- nvinfo : EIATTR_FRAME_SIZE
	.align		4
.L_1:
        /*000c*/ 	.byte	0x04, 0x11
        /*000e*/ 	.short	(.L_3 - .L_2)
	.align		4
.L_2:
        /*0010*/ 	.word	index@(_Z19matmul_naive_kernelPdS_S_i)
        /*0014*/ 	.word	0x00000000


	//----- nvinfo : EIATTR_REGCOUNT
	.align		4
.L_3:
        /*0018*/ 	.byte	0x04, 0x2f
        /*001a*/ 	.short	(.L_5 - .L_4)
	.align		4
.L_4:
        /*001c*/ 	.word	index@(_Z20matmul_shared_kernelPdS_S_i)
        /*0020*/ 	.word	0x00000016


	//----- nvinfo : EIATTR_FRAME_SIZE
	.align		4
.L_5:
        /*0024*/ 	.byte	0x04, 0x11
        /*0026*/ 	.short	(.L_7 - .L_6)
	.align		4
.L_6:
        /*0028*/ 	.word	index@(_Z20matmul_shared_kernelPdS_S_i)
        /*002c*/ 	.word	0x00000000


	//----- nvinfo : EIATTR_MIN_STACK_SIZE
	.align		4
.L_7:
        /*0030*/ 	.byte	0x04, 0x12
        /*0032*/ 	.short	(.L_9 - .L_8)
	.align		4
.L_8:
        /*0034*/ 	.word	index@(_Z20matmul_shared_kernelPdS_S_i)
        /*0038*/ 	.word	0x00000000


	//----- nvinfo : EIATTR_MIN_STACK_SIZE
	.align		4
.L_9:
        /*003c*/ 	.byte	0x04, 0x12
        /*003e*/ 	.short	(.L_11 - .L_10)
	.align		4
.L_10:
        /*0040*/ 	.word	index@(_Z19matmul_naive_kernelPdS_S_i)
        /*0044*/ 	.word	0x00000000
.L_11:


//--------------------- .nv.compat                --------------------------
	.section	.nv.compat,"",@"SHT_CUDA_COMPAT_INFO"
	.align	4
        /*0000*/ 	.byte	0x02, 0x09, 0x00, 0x00, 0x02, 0x02, 0x01, 0x00, 0x02, 0x05, 0x05, 0x00, 0x03, 0x07, 0x01, 0x01
        /*0010*/ 	.byte	0x02, 0x03, 0x00, 0x00, 0x02, 0x06, 0x01, 0x00, 0x04, 0x0b, 0x08, 0x00, 0x01, 0x00, 0x00, 0x00
        /*0020*/ 	.byte	0x00, 0x00, 0x00, 0x00


//--------------------- .nv.info._Z20matmul_shared_kernelPdS_S_i --------------------------
	.section	.nv.info._Z20matmul_shared_kernelPdS_S_i,"",@"SHT_CUDA_INFO"
	.sectionflags	@""
	.align	4


	//----- nvinfo : EIATTR_CUDA_API_VERSION
	.align		4
        /*0000*/ 	.byte	0x04, 0x37
        /*0002*/ 	.short	(.L_13 - .L_12)
.L_12:
        /*0004*/ 	.word	0x00000082


	//----- nvinfo : EIATTR_KPARAM_INFO
	.align		4
.L_13:
        /*0008*/ 	.byte	0x04, 0x17
        /*000a*/ 	.short	(.L_15 - .L_14)
.L_14:
        /*000c*/ 	.word	0x00000000
        /*0010*/ 	.short	0x0003
        /*0012*/ 	.short	0x0018
        /*0014*/ 	.byte	0x00, 0xf0, 0x11, 0x00


	//----- nvinfo : EIATTR_KPARAM_INFO
	.align		4
.L_15:
        /*0018*/ 	.byte	0x04, 0x17
        /*001a*/ 	.short	(.L_17 - .L_16)
.L_16:
        /*001c*/ 	.word	0x00000000
        /*0020*/ 	.short	0x0002
        /*0022*/ 	.short	0x0010
        /*0024*/ 	.byte	0x00, 0xf5, 0x21, 0x00


	//----- nvinfo : EIATTR_KPARAM_INFO
	.align		4
.L_17:
        /*0028*/ 	.byte	0x04, 0x17
        /*002a*/ 	.short	(.L_19 - .L_18)
.L_18:
        /*002c*/ 	.word	0x00000000
        /*0030*/ 	.short	0x0001
        /*0032*/ 	.short	0x0008
        /*0034*/ 	.byte	0x00, 0xf5, 0x21, 0x00


	//----- nvinfo : EIATTR_KPARAM_INFO
	.align		4
.L_19:
        /*0038*/ 	.byte	0x04, 0x17
        /*003a*/ 	.short	(.L_21 - .L_20)
.L_20:
        /*003c*/ 	.word	0x00000000
        /*0040*/ 	.short	0x0000
        /*0042*/ 	.short	0x0000
        /*0044*/ 	.byte	0x00, 0xf5, 0x21, 0x00


	//----- nvinfo : EIATTR_SPARSE_MMA_MASK
	.align		4
.L_21:
        /*0048*/ 	.byte	0x03, 0x50
        /*004a*/ 	.short	0x0000


	//----- nvinfo : EIATTR_MAXREG_COUNT
	.align		4
        /*004c*/ 	.byte	0x03, 0x1b
        /*004e*/ 	.short	0x00ff


	//----- nvinfo : EIATTR_NUM_BARRIERS
	.align		4
        /*0050*/ 	.byte	0x02, 0x4c
        /*0052*/ 	.byte	0x01
	.zero		1


	//----- nvinfo : EIATTR_MERCURY_ISA_VERSION
	.align		4
        /*0054*/ 	.byte	0x03, 0x5f
        /*0056*/ 	.short	0x0101


	//----- nvinfo : EIATTR_VRC_CTA_INIT_COUNT
	.align		4
        /*0058*/ 	.byte	0x02, 0x4a
	.zero		1
	.zero		1


	//----- nvinfo : EIATTR_EXIT_INSTR_OFFSETS
	.align		4
        /*005c*/ 	.byte	0x04, 0x1c
        /*005e*/ 	.short	(.L_23 - .L_22)


	//   ....[0]....
.L_22:
        /*0060*/ 	.word	0x00000430


	//   ....[1]....
        /*0064*/ 	.word	0x00000480


	//----- nvinfo : EIATTR_CRS_STACK_SIZE
	.align		4
.L_23:
        /*0068*/ 	.byte	0x04, 0x1e
        /*006a*/ 	.short	(.L_25 - .L_24)
.L_24:
        /*006c*/ 	.word	0x00000000


	//----- nvinfo : EIATTR_CBANK_PARAM_SIZE
	.align		4
.L_25:
        /*0070*/ 	.byte	0x03, 0x19
        /*0072*/ 	.short	0x001c


	//----- nvinfo : EIATTR_PARAM_CBANK
	.align		4
        /*0074*/ 	.byte	0x04, 0x0a
        /*0076*/ 	.short	(.L_27 - .L_26)
	.align		4
.L_26:
        /*0078*/ 	.word	index@(.nv.constant0._Z20matmul_shared_kernelPdS_S_i)
        /*007c*/ 	.short	0x0380
        /*007e*/ 	.short	0x001c


	//----- nvinfo : EIATTR_SW_WAR
	.align		4
.L_27:
        /*0080*/ 	.byte	0x04, 0x36
        /*0082*/ 	.short	(.L_29 - .L_28)
.L_28:
        /*0084*/ 	.word	0x00000008
.L_29:


//--------------------- .nv.info._Z19matmul_naive_kernelPdS_S_i --------------------------
	.section	.nv.info._Z19matmul_naive_kernelPdS_S_i,"",@"SHT_CUDA_INFO"
	.sectionflags	@""
	.align	4


	//----- nvinfo : EIATTR_CUDA_API_VERSION
	.align		4
        /*0000*/ 	.byte	0x04, 0x37
        /*0002*/ 	.short	(.L_31 - .L_30)
.L_30:
        /*0004*/ 	.word	0x00000082


	//----- nvinfo : EIATTR_KPARAM_INFO
	.align		4
.L_31:
        /*0008*/ 	.byte	0x04, 0x17
        /*000a*/ 	.short	(.L_33 - .L_32)
.L_32:
        /*000c*/ 	.word	0x00000000
        /*0010*/ 	.short	0x0003
        /*0012*/ 	.short	0x0018
        /*0014*/ 	.byte	0x00, 0xf0, 0x11, 0x00


	//----- nvinfo : EIATTR_KPARAM_INFO
	.align		4
.L_33:
        /*0018*/ 	.byte	0x04, 0x17
        /*001a*/ 	.short	(.L_35 - .L_34)
.L_34:
        /*001c*/ 	.word	0x00000000
        /*0020*/ 	.short	0x0002
        /*0022*/ 	.short	0x0010
        /*0024*/ 	.byte	0x00, 0xf5, 0x21, 0x00


	//----- nvinfo : EIATTR_KPARAM_INFO
	.align		4
.L_35:
        /*0028*/ 	.byte	0x04, 0x17
        /*002a*/ 	.short	(.L_37 - .L_36)
.L_36:
        /*002c*/ 	.word	0x00000000
        /*0030*/ 	.short	0x0001
        /*0032*/ 	.short	0x0008
        /*0034*/ 	.byte	0x00, 0xf5, 0x21, 0x00


	//----- nvinfo : EIATTR_KPARAM_INFO
	.align		4
.L_37:
        /*0038*/ 	.byte	0x04, 0x17
        /*003a*/ 	.short	(.L_39 - .L_38)
.L_38:
        /*003c*/ 	.word	0x00000000
        /*0040*/ 	.short	0x0000
        /*0042*/ 	.short	0x0000
        /*0044*/ 	.byte	0x00, 0xf5, 0x21, 0x00


	//----- nvinfo : EIATTR_SPARSE_MMA_MASK
	.align		4
.L_39:
        /*0048*/ 	.byte	0x03, 0x50
        /*004a*/ 	.short	0x0000


	//----- nvinfo : EIATTR_MAXREG_COUNT
	.align		4
        /*004c*/ 	.byte	0x03, 0x1b
        /*004e*/ 	.short	0x00ff


	//----- nvinfo : EIATTR_MERCURY_ISA_VERSION
	.align		4
        /*0050*/ 	.byte	0x03, 0x5f
        /*0052*/ 	.short	0x0101


	//----- nvinfo : EIATTR_VRC_CTA_INIT_COUNT
	.align		4
        /*0054*/ 	.byte	0x02, 0x4a
	.zero		1
	.zero		1


	//----- nvinfo : EIATTR_EXIT_INSTR_OFFSETS
	.align		4
        /*0058*/ 	.byte	0x04, 0x1c
        /*005a*/ 	.short	(.L_41 - .L_40)


	//   ....[0]....
.L_40:
        /*005c*/ 	.word	0x000000a0


	//   ....[1]....
        /*0060*/ 	.word	0x00000ab0


	//----- nvinfo : EIATTR_CBANK_PARAM_SIZE
	.align		4
.L_41:
        /*0064*/ 	.byte	0x03, 0x19
        /*0066*/ 	.short	0x001c


	//----- nvinfo : EIATTR_PARAM_CBANK
	.align		4
        /*0068*/ 	.byte	0x04, 0x0a
        /*006a*/ 	.short	(.L_43 - .L_42)
	.align		4
.L_42:
        /*006c*/ 	.word	index@(.nv.constant0._Z19matmul_naive_kernelPdS_S_i)
        /*0070*/ 	.short	0x0380
        /*0072*/ 	.short	0x001c


	//----- nvinfo : EIATTR_SW_WAR
	.align		4
.L_43:
        /*0074*/ 	.byte	0x04, 0x36
        /*0076*/ 	.short	(.L_45 - .L_44)
.L_44:
        /*0078*/ 	.word	0x00000008
.L_45:


//--------------------- .nv.callgraph             --------------------------
	.section	.nv.callgraph,"",@"SHT_CUDA_CALLGRAPH"
	.align	4
	.sectionentsize	8
	.align		4
        /*0000*/ 	.word	0x00000000
	.align		4
        /*0004*/ 	.word	0xffffffff
	.align		4
        /*0008*/ 	.word	0x00000000
	.align		4
        /*000c*/ 	.word	0xfffffffe
	.align		4
        /*0010*/ 	.word	0x00000000
	.align		4
        /*0014*/ 	.word	0xfffffffd
	.align		4
        /*0018*/ 	.word	0x00000000
	.align		4
        /*001c*/ 	.word	0xfffffffc


//--------------------- .text._Z20matmul_shared_kernelPdS_S_i --------------------------
	.section	.text._Z20matmul_shared_kernelPdS_S_i,"ax",@progbits
	.align	128
        .global         _Z20matmul_shared_kernelPdS_S_i
        .type           _Z20matmul_shared_kernelPdS_S_i,@function
        .size           _Z20matmul_shared_kernelPdS_S_i,(.L_x_11 - _Z20matmul_shared_kernelPdS_S_i)
        .other          _Z20matmul_shared_kernelPdS_S_i,@"STO_CUDA_ENTRY STV_DEFAULT"
_Z20matmul_shared_kernelPdS_S_i:
.text._Z20matmul_shared_kernelPdS_S_i:
[----:B------:R-:W-:Y:S01]  /*0000*/  LDC R1, c[0x0][0x37c] ;  /* 0x0000df00ff017b82 */ /* 0x000fe20000000800 */
[----:B------:R-:W0:Y:S01]  /*0010*/  S2R R5, SR_CTAID.Y ;  /* 0x0000000000057919 */ /* 0x000e220000002600 */
[----:B------:R-:W1:Y:S01]  /*0020*/  LDCU UR7, c[0x0][0x398] ;  /* 0x00007300ff0777ac */ /* 0x000e620008000800 */
[----:B------:R-:W-:Y:S01]  /*0030*/  CS2R R2, SRZ ;  /* 0x0000000000027805 */ /* 0x000fe2000001ff00 */
[----:B------:R-:W0:Y:S01]  /*0040*/  S2R R10, SR_TID.Y ;  /* 0x00000000000a7919 */ /* 0x000e220000002200 */
[----:B------:R-:W2:Y:S01]  /*0050*/  LDCU.64 UR8, c[0x0][0x358] ;  /* 0x00006b00ff0877ac */ /* 0x000ea20008000a00 */
[----:B------:R-:W3:Y:S01]  /*0060*/  S2R R4, SR_CTAID.X ;  /* 0x0000000000047919 */ /* 0x000ee20000002500 */
[----:B------:R-:W3:Y:S01]  /*0070*/  S2R R9, SR_TID.X ;  /* 0x0000000000097919 */ /* 0x000ee20000002100 */
[----:B-1----:R-:W-:Y:S01]  /*0080*/  UISETP.GE.AND UP0, UPT, UR7, 0x1, UPT ;  /* 0x000000010700788c */ /* 0x002fe2000bf06270 */
[----:B0-----:R-:W-:Y:S02]  /*0090*/  IMAD R0, R5, 0x10, R10 ;  /* 0x0000001005007824 */ /* 0x001fe400078e020a */
[----:B---3--:R-:W-:-:S06]  /*00a0*/  IMAD R5, R4, 0x10, R9 ;  /* 0x0000001004057824 */ /* 0x008fcc00078e0209 */
[----:B--2---:R-:W-:Y:S05]  /*00b0*/  BRA.U !UP0, `(.L_x_0) ;  /* 0x0000000108d47547 */ /* 0x004fea000b800000 */
[----:B------:R-:W0:Y:S01]  /*00c0*/  S2UR UR6, SR_CgaCtaId ;  /* 0x00000000000679c3 */ /* 0x000e220000008800 */
[----:B------:R-:W-:Y:S01]  /*00d0*/  UMOV UR4, 0x400 ;  /* 0x0000040000047882 */ /* 0x000fe20000000000 */
[----:B------:R-:W-:Y:S01]  /*00e0*/  ISETP.GE.U32.AND P0, PT, R0, UR7, PT ;  /* 0x0000000700007c0c */ /* 0x000fe2000bf06070 */
[----:B------:R-:W-:Y:S01]  /*00f0*/  UIADD3 UR5, UPT, UPT, UR4, 0x800, URZ ;  /* 0x0000080004057890 */ /* 0x000fe2000fffe0ff */
[----:B------:R-:W-:Y:S02]  /*0100*/  CS2R R2, SRZ ;  /* 0x0000000000027805 */ /* 0x000fe4000001ff00 */
[----:B------:R-:W-:Y:S01]  /*0110*/  ISETP.LT.AND P0, PT, R5, UR7, !P0 ;  /* 0x0000000705007c0c */ /* 0x000fe2000c701270 */
[----:B0-----:R-:W-:Y:S02]  /*0120*/  ULEA UR4, UR6, UR4, 0x18 ;  /* 0x0000000406047291 */ /* 0x001fe4000f8ec0ff */
[----:B------:R-:W-:-:S04]  /*0130*/  ULEA UR5, UR6, UR5, 0x18 ;  /* 0x0000000506057291 */ /* 0x000fc8000f8ec0ff */
[----:B------:R-:W-:Y:S01]  /*0140*/  LEA R8, R10, UR4, 0x7 ;  /* 0x000000040a087c11 */ /* 0x000fe2000f8e38ff */
[----:B------:R-:W-:Y:S01]  /*0150*/  UMOV UR4, URZ ;  /* 0x000000ff00047c82 */ /* 0x000fe20008000000 */
[----:B------:R-:W-:-:S03]  /*0160*/  LEA R7, R9, UR5, 0x3 ;  /* 0x0000000509077c11 */ /* 0x000fc6000f8e18ff */
[----:B------:R-:W-:Y:S01]  /*0170*/  IMAD R6, R9, 0x8, R8 ;  /* 0x0000000809067824 */ /* 0x000fe200078e0208 */
[----:B------:R-:W-:-:S07]  /*0180*/  LEA R4, R10, R7, 0x7 ;  /* 0x000000070a047211 */ /* 0x000fce00078e38ff */
.L_x_4:
[----:B0-----:R-:W0:Y:S01]  /*0190*/  LDCU UR7, c[0x0][0x398] ;  /* 0x00007300ff0777ac */ /* 0x001e220008000800 */
[----:B------:R-:W-:Y:S02]  /*01a0*/  VIADD R11, R9, UR4 ;  /* 0x00000004090b7c36 */ /* 0x000fe40008000000 */
[----:B------:R-:W-:-:S03]  /*01b0*/  VIADD R16, R10, UR4 ;  /* 0x000000040a107c36 */ /* 0x000fc60008000000 */
[----:B------:R-:W-:Y:S02]  /*01c0*/  VIMNMX.U32 R12, PT, PT, R0, R11, !PT ;  /* 0x0000000b000c7248 */ /* 0x000fe40007fe0000 */
[----:B0-----:R-:W-:Y:S02]  /*01d0*/  ISETP.GE.U32.AND P1, PT, R16, UR7, PT ;  /* 0x0000000710007c0c */ /* 0x001fe4000bf26070 */
[----:B------:R-:W-:Y:S02]  /*01e0*/  ISETP.GE.U32.AND P2, PT, R12, UR7, PT ;  /* 0x000000070c007c0c */ /* 0x000fe4000bf46070 */
[----:B------:R-:W-:-:S11]  /*01f0*/  ISETP.GE.OR P1, PT, R5, UR7, P1 ;  /* 0x0000000705007c0c */ /* 0x000fd60008f26670 */
[----:B------:R-:W0:Y:S01]  /*0200*/  @!P2 LDC.64 R14, c[0x0][0x380] ;  /* 0x0000e000ff0eab82 */ /* 0x000e220000000a00 */
[----:B------:R-:W-:Y:S02]  /*0210*/  @!P2 IMAD R11, R0, UR7, R11 ;  /* 0x00000007000bac24 */ /* 0x000fe4000f8e020b */
[----:B------:R-:W-:-:S05]  /*0220*/  @!P1 IMAD R17, R16, UR7, R5 ;  /* 0x0000000710119c24 */ /* 0x000fca000f8e0205 */
[----:B------:R-:W1:Y:S01]  /*0230*/  @!P1 LDC.64 R12, c[0x0][0x388] ;  /* 0x0000e200ff0c9b82 */ /* 0x000e620000000a00 */
[----:B0-----:R-:W-:-:S06]  /*0240*/  @!P2 IMAD.WIDE.U32 R14, R11, 0x8, R14 ;  /* 0x000000080b0ea825 */ /* 0x001fcc00078e000e */
[----:B------:R-:W2:Y:S01]  /*0250*/  @!P2 LDG.E.64 R14, desc[UR8][R14.64] ;  /* 0x000000080e0ea981 */ /* 0x000ea2000c1e1b00 */
[----:B-1----:R-:W-:-:S06]  /*0260*/  @!P1 IMAD.WIDE.U32 R12, R17, 0x8, R12 ;  /* 0x00000008110c9825 */ /* 0x002fcc00078e000c */
[----:B------:R-:W3:Y:S01]  /*0270*/  @!P1 LDG.E.64 R12, desc[UR8][R12.64] ;  /* 0x000000080c0c9981 */ /* 0x000ee2000c1e1b00 */
[----:B------:R-:W-:Y:S03]  /*0280*/  BSSY.RECONVERGENT B0, `(.L_x_1) ;  /* 0x0000014000007945 */ /* 0x000fe60003800200 */
[----:B--2---:R0:W-:Y:S04]  /*0290*/  @!P2 STS.64 [R6], R14 ;  /* 0x0000000e0600a388 */ /* 0x0041e80000000a00 */
[----:B---3--:R0:W-:Y:S01]  /*02a0*/  @!P1 STS.64 [R4], R12 ;  /* 0x0000000c04009388 */ /* 0x0081e20000000a00 */
[----:B------:R-:W-:Y:S06]  /*02b0*/  BAR.SYNC.DEFER_BLOCKING 0x0 ;  /* 0x0000000000007b1d */ /* 0x000fec0000010000 */
[----:B------:R-:W-:Y:S05]  /*02c0*/  @!P0 BRA `(.L_x_2) ;  /* 0x00000000003c8947 */ /* 0x000fea0003800000 */
[----:B------:R-:W-:Y:S02]  /*02d0*/  HFMA2 R11, -RZ, RZ, 0, 5.9604644775390625e-08 ;  /* 0x00000001ff0b7431 */ /* 0x000fe400000001ff */
[----:B------:R-:W-:Y:S01]  /*02e0*/  IMAD.MOV.U32 R16, RZ, RZ, R8 ;  /* 0x000000ffff107224 */ /* 0x000fe200078e0008 */
[----:B------:R-:W-:Y:S01]  /*02f0*/  MOV R18, R7 ;  /* 0x0000000700127202 */ /* 0x000fe20000000f00 */
[----:B------:R-:W-:-:S07]  /*0300*/  IMAD.U32 R17, RZ, RZ, UR4 ;  /* 0x00000004ff117e24 */ /* 0x000fce000f8e00ff */
.L_x_3:
[----:B0-----:R0:W-:Y:S01]  /*0310*/  LDS.64 R12, [R16] ;  /* 0x00000000100c7984 */ /* 0x0011e20000000a00 */
[C---:B------:R-:W-:Y:S01]  /*0320*/  VIADD R19, R11.reuse, 0xffffffff ;  /* 0xffffffff0b137836 */ /* 0x040fe20000000000 */
[----:B------:R-:W-:Y:S01]  /*0330*/  IADD3 R11, PT, PT, R11, 0x1, RZ ;  /* 0x000000010b0b7810 */ /* 0x000fe20007ffe0ff */
[----:B------:R-:W-:Y:S01]  /*0340*/  VIADD R17, R17, 0x1 ;  /* 0x0000000111117836 */ /* 0x000fe20000000000 */
[----:B------:R1:W2:Y:S02]  /*0350*/  LDS.64 R14, [R18] ;  /* 0x00000000120e7984 */ /* 0x0002a40000000a00 */
[----:B------:R-:W-:Y:S02]  /*0360*/  ISETP.GE.U32.AND P1, PT, R19, 0xf, PT ;  /* 0x0000000f1300780c */ /* 0x000fe40003f26070 */
[----:B------:R-:W-:Y:S01]  /*0370*/  ISETP.LT.AND P2, PT, R17, UR7, PT ;  /* 0x0000000711007c0c */ /* 0x000fe2000bf41270 */
[----:B0-----:R-:W-:Y:S01]  /*0380*/  VIADD R16, R16, 0x8 ;  /* 0x0000000810107836 */ /* 0x001fe20000000000 */
[----:B-1----:R-:W-:Y:S01]  /*0390*/  IADD3 R18, PT, PT, R18, 0x80, RZ ;  /* 0x0000008012127810 */ /* 0x002fe20007ffe0ff */
[----:B--2---:R-:W-:-:S10]  /*03a0*/  DFMA R2, R12, R14, R2 ;  /* 0x0000000e0c02722b */ /* 0x004fd40000000002 */
[----:B------:R-:W-:Y:S05]  /*03b0*/  @!P1 BRA P2, `(.L_x_3) ;  /* 0xfffffffc00d49947 */ /* 0x000fea000103ffff */
.L_x_2:
[----:B------:R-:W-:Y:S05]  /*03c0*/  BSYNC.RECONVERGENT B0 ;  /* 0x0000000000007941 */ /* 0x000fea0003800200 */
.L_x_1:
[----:B------:R-:W-:Y:S01]  /*03d0*/  BAR.SYNC.DEFER_BLOCKING 0x0 ;  /* 0x0000000000007b1d */ /* 0x000fe20000010000 */
[----:B------:R-:W-:-:S04]  /*03e0*/  UIADD3 UR4, UPT, UPT, UR4, 0x10, URZ ;  /* 0x0000001004047890 */ /* 0x000fc8000fffe0ff */
[----:B------:R-:W-:-:S09]  /*03f0*/  UISETP.GE.AND UP0, UPT, UR4, UR7, UPT ;  /* 0x000000070400728c */ /* 0x000fd2000bf06270 */
[----:B------:R-:W-:Y:S05]  /*0400*/  BRA.U !UP0, `(.L_x_4) ;  /* 0xfffffffd08607547 */ /* 0x000fea000b83ffff */
.L_x_0:
[----:B0-----:R-:W-:-:S04]  /*0410*/  VIMNMX R4, PT, PT, R0, R5, !PT ;  /* 0x0000000500047248 */ /* 0x001fc80007fe0100 */
[----:B------:R-:W-:-:S13]  /*0420*/  ISETP.GE.AND P0, PT, R4, UR7, PT ;  /* 0x0000000704007c0c */ /* 0x000fda000bf06270 */
[----:B------:R-:W-:Y:S05]  /*0430*/  @P0 EXIT ;  /* 0x000000000000094d */ /* 0x000fea0003800000 */
[----:B------:R-:W0:Y:S01]  /*0440*/  LDC.64 R6, c[0x0][0x390] ;  /* 0x0000e400ff067b82 */ /* 0x000e220000000a00 */
[----:B------:R-:W-:-:S04]  /*0450*/  IMAD R5, R0, UR7, R5 ;  /* 0x0000000700057c24 */ /* 0x000fc8000f8e0205 */
[----:B0-----:R-:W-:-:S05]  /*0460*/  IMAD.WIDE R4, R5, 0x8, R6 ;  /* 0x0000000805047825 */ /* 0x001fca00078e0206 */
[----:B------:R-:W-:Y:S01]  /*0470*/  STG.E.64 desc[UR8][R4.64], R2 ;  /* 0x0000000204007986 */ /* 0x000fe2000c101b08 */
[----:B------:R-:W-:Y:S05]  /*0480*/  EXIT ;  /* 0x000000000000794d */ /* 0x000fea0003800000 */
.L_x_5:
[----:B------:R-:W-:-:S00]  /*0490*/  BRA `(.L_x_5) ;  /* 0xfffffffc00fc7947 */ /* 0x000fc0000383ffff */
[----:B------:R-:W-:-:S00]  /*04a0*/  NOP ;  /* 0x0000000000007918 */ /* 0x000fc00000000000 */
        /* <DEDUP_REMOVED lines=13> */
.L_x_11:


//--------------------- .text._Z19matmul_naive_kernelPdS_S_i --------------------------
	.section	.text._Z19matmul_naive_kernelPdS_S_i,"ax",@progbits
	.align	128
        .global         _Z19matmul_naive_kernelPdS_S_i
        .type           _Z19matmul_naive_kernelPdS_S_i,@function
        .size           _Z19matmul_naive_kernelPdS_S_i,(.L_x_12 - _Z19matmul_naive_kernelPdS_S_i)
        .other          _Z19matmul_naive_kernelPdS_S_i,@"STO_CUDA_ENTRY STV_DEFAULT"
_Z19matmul_naive_kernelPdS_S_i:
.text._Z19matmul_naive_kernelPdS_S_i:
[----:B------:R-:W-:Y:S01]  /*0000*/  LDC R1, c[0x0][0x37c] ;  /* 0x0000df00ff017b82 */ /* 0x000fe20000000800 */
[----:B------:R-:W0:Y:S01]  /*0010*/  S2R R21, SR_CTAID.Y ;  /* 0x0000000000157919 */ /* 0x000e220000002600 */
[----:B------:R-:W1:Y:S01]  /*0020*/  LDCU UR18, c[0x0][0x398] ;  /* 0x00007300ff1277ac */ /* 0x000e620008000800 */
[----:B------:R-:W0:Y:S01]  /*0030*/  S2R R0, SR_TID.Y ;  /* 0x0000000000007919 */ /* 0x000e220000002200 */
[----:B------:R-:W2:Y:S01]  /*0040*/  S2R R2, SR_CTAID.X ;  /* 0x0000000000027919 */ /* 0x000ea20000002500 */
[----:B------:R-:W2:Y:S01]  /*0050*/  S2R R3, SR_TID.X ;  /* 0x0000000000037919 */ /* 0x000ea20000002100 */
[----:B0-----:R-:W-:Y:S01]  /*0060*/  LEA R21, R21, R0, 0x4 ;  /* 0x0000000015157211 */ /* 0x001fe200078e20ff */
[----:B--2---:R-:W-:-:S05]  /*0070*/  IMAD R0, R2, 0x10, R3 ;  /* 0x0000001002007824 */ /* 0x004fca00078e0203 */
[----:B------:R-:W-:-:S04]  /*0080*/  VIMNMX R2, PT, PT, R21, R0, !PT ;  /* 0x0000000015027248 */ /* 0x000fc80007fe0100 */
[----:B-1----:R-:W-:-:S13]  /*0090*/  ISETP.GE.AND P0, PT, R2, UR18, PT ;  /* 0x0000001202007c0c */ /* 0x002fda000bf06270 */
[----:B------:R-:W-:Y:S05]  /*00a0*/  @P0 EXIT ;  /* 0x000000000000094d */ /* 0x000fea0003800000 */
[----:B------:R-:W-:Y:S02]  /*00b0*/  UISETP.GE.U32.AND UP0, UPT, UR18, 0x8, UPT ;  /* 0x000000081200788c */ /* 0x000fe4000bf06070 */
[----:B------:R-:W-:Y:S01]  /*00c0*/  IMAD R21, R21, UR18, RZ ;  /* 0x0000001215157c24 */ /* 0x000fe2000f8e02ff */
[----:B------:R-:W-:Y:S01]  /*00d0*/  CS2R R12, SRZ ;  /* 0x00000000000c7805 */ /* 0x000fe2000001ff00 */
[----:B------:R-:W0:Y:S01]  /*00e0*/  LDCU.64 UR16, c[0x0][0x358] ;  /* 0x00006b00ff1077ac */ /* 0x000e220008000a00 */
[----:B------:R-:W-:-:S04]  /*00f0*/  UMOV UR4, URZ ;  /* 0x000000ff00047c82 */ /* 0x000fc80008000000 */
[----:B------:R-:W-:Y:S05]  /*0100*/  BRA.U !UP0, `(.L_x_6) ;  /* 0x0000000508147547 */ /* 0x000fea000b800000 */
[----:B------:R-:W1:Y:S01]  /*0110*/  LDCU.128 UR20, c[0x0][0x380] ;  /* 0x00007000ff1477ac */ /* 0x000e620008000c00 */
[----:B------:R-:W-:Y:S01]  /*0120*/  IMAD.MOV.U32 R20, RZ, RZ, R0 ;  /* 0x000000ffff147224 */ /* 0x000fe200078e0000 */
[----:B------:R-:W-:Y:S01]  /*0130*/  CS2R R12, SRZ ;  /* 0x00000000000c7805 */ /* 0x000fe2000001ff00 */
[----:B------:R-:W-:-:S04]  /*0140*/  ULOP3.LUT UR4, UR18, 0x7ffffff8, URZ, 0xc0, !UPT ;  /* 0x7ffffff812047892 */ /* 0x000fc8000f8ec0ff */
[----:B------:R-:W-:Y:S01]  /*0150*/  UIADD3 UR4, UPT, UPT, -UR4, URZ, URZ ;  /* 0x000000ff04047290 */ /* 0x000fe2000fffe1ff */
[----:B-1----:R-:W-:Y:S01]  /*0160*/  MOV R2, UR20 ;  /* 0x0000001400027c02 */ /* 0x002fe20008000f00 */
[----:B------:R-:W-:Y:S01]  /*0170*/  IMAD.U32 R3, RZ, RZ, UR21 ;  /* 0x00000015ff037e24 */ /* 0x000fe2000f8e00ff */
[----:B------:R-:W-:Y:S02]  /*0180*/  UIMAD.WIDE UR6, UR18, 0x18, UR22 ;  /* 0x00000018120678a5 */ /* 0x000fe4000f8e0216 */
[----:B------:R-:W-:Y:S01]  /*0190*/  UIMAD.WIDE UR8, UR18, 0x20, UR22 ;  /* 0x00000020120878a5 */ /* 0x000fe2000f8e0216 */
[----:B------:R-:W-:Y:S01]  /*01a0*/  IMAD.WIDE.U32 R2, R21, 0x8, R2 ;  /* 0x0000000815027825 */ /* 0x000fe200078e0002 */
[----:B------:R-:W-:Y:S02]  /*01b0*/  UIMAD.WIDE UR10, UR18, 0x28, UR22 ;  /* 0x00000028120a78a5 */ /* 0x000fe4000f8e0216 */
[----:B------:R-:W-:Y:S01]  /*01c0*/  UIMAD.WIDE UR12, UR18, 0x30, UR22 ;  /* 0x00000030120c78a5 */ /* 0x000fe2000f8e0216 */
[----:B------:R-:W-:Y:S01]  /*01d0*/  IADD3 R8, P0, PT, R2, 0x20, RZ ;  /* 0x0000002002087810 */ /* 0x000fe20007f1e0ff */
[----:B------:R-:W-:-:S03]  /*01e0*/  UIMAD.WIDE UR14, UR18, 0x38, UR22 ;  /* 0x00000038120e78a5 */ /* 0x000fc6000f8e0216 */
[----:B------:R-:W-:-:S09]  /*01f0*/  IADD3.X R9, PT, PT, RZ, R3, RZ, P0, !PT ;  /* 0x00000003ff097210 */ /* 0x000fd200007fe4ff */
.L_x_7:
[----:B------:R-:W-:Y:S01]  /*0200*/  HFMA2 R23, -RZ, RZ, 0, 4.76837158203125e-07 ;  /* 0x00000008ff177431 */ /* 0x000fe200000001ff */
[----:B------:R-:W-:Y:S01]  /*0210*/  UIMAD.WIDE UR24, UR18, 0x8, UR22 ;  /* 0x00000008121878a5 */ /* 0x000fe2000f8e0216 */
[----:B------:R-:W-:Y:S01]  /*0220*/  IMAD.MOV.U32 R2, RZ, RZ, R8 ;  /* 0x000000ffff027224 */ /* 0x000fe200078e0008 */
[----:B------:R-:W-:Y:S01]  /*0230*/  MOV R3, R9 ;  /* 0x0000000900037202 */ /* 0x000fe20000000f00 */
[----:B------:R-:W-:-:S03]  /*0240*/  UIMAD.WIDE UR20, UR18, 0x10, UR22 ;  /* 0x00000010121478a5 */ /* 0x000fc6000f8e0216 */
[----:B------:R-:W-:Y:S01]  /*0250*/  MOV R19, UR25 ;  /* 0x0000001900137c02 */ /* 0x000fe20008000f00 */
[----:B------:R-:W-:Y:S01]  /*0260*/  IMAD.U32 R18, RZ, RZ, UR24 ;  /* 0x00000018ff127e24 */ /* 0x000fe2000f8e00ff */
[----:B0-----:R-:W2:Y:S01]  /*0270*/  LDG.E.64 R24, desc[UR16][R2.64+-0x20] ;  /* 0xffffe01002187981 */ /* 0x001ea2000c1e1b00 */
[C---:B------:R-:W-:Y:S01]  /*0280*/  IMAD.WIDE R22, R20.reuse, R23, UR22 ;  /* 0x0000001614167e25 */ /* 0x040fe2000f8e0217 */
[----:B------:R-:W-:Y:S02]  /*0290*/  MOV R17, UR21 ;  /* 0x0000001500117c02 */ /* 0x000fe40008000f00 */
[----:B------:R-:W3:Y:S01]  /*02a0*/  LDG.E.64 R10, desc[UR16][R2.64+-0x18] ;  /* 0xffffe810020a7981 */ /* 0x000ee2000c1e1b00 */
[----:B------:R-:W-:-:S03]  /*02b0*/  IMAD.WIDE R18, R20, 0x8, R18 ;  /* 0x0000000814127825 */ /* 0x000fc600078e0212 */
[----:B------:R-:W2:Y:S01]  /*02c0*/  LDG.E.64 R22, desc[UR16][R22.64] ;  /* 0x0000001016167981 */ /* 0x000ea2000c1e1b00 */
[----:B------:R-:W-:-:S03]  /*02d0*/  IMAD.U32 R16, RZ, RZ, UR20 ;  /* 0x00000014ff107e24 */ /* 0x000fc6000f8e00ff */
[----:B------:R-:W3:Y:S01]  /*02e0*/  LDG.E.64 R18, desc[UR16][R18.64] ;  /* 0x0000001012127981 */ /* 0x000ee2000c1e1b00 */
[----:B------:R-:W-:-:S03]  /*02f0*/  IMAD.WIDE R16, R20, 0x8, R16 ;  /* 0x0000000814107825 */ /* 0x000fc600078e0210 */
[----:B------:R-:W4:Y:S01]  /*0300*/  LDG.E.64 R14, desc[UR16][R2.64+-0x10] ;  /* 0xfffff010020e7981 */ /* 0x000f22000c1e1b00 */
[----:B------:R-:W-:-:S03]  /*0310*/  IMAD.MOV.U32 R9, RZ, RZ, 0x8 ;  /* 0x00000008ff097424 */ /* 0x000fc600078e00ff */
[----:B------:R-:W4:Y:S01]  /*0320*/  LDG.E.64 R16, desc[UR16][R16.64] ;  /* 0x0000001010107981 */ /* 0x000f22000c1e1b00 */
[----:B------:R-:W-:-:S03]  /*0330*/  IMAD.WIDE R8, R20, R9, UR6 ;  /* 0x0000000614087e25 */ /* 0x000fc6000f8e0209 */
[----:B------:R-:W5:Y:S04]  /*0340*/  LDG.E.64 R6, desc[UR16][R2.64+-0x8] ;  /* 0xfffff81002067981 */ /* 0x000f68000c1e1b00 */
[----:B------:R-:W5:Y:S01]  /*0350*/  LDG.E.64 R8, desc[UR16][R8.64] ;  /* 0x0000001008087981 */ /* 0x000f62000c1e1b00 */
[----:B------:R-:W-:-:S05]  /*0360*/  HFMA2 R5, -RZ, RZ, 0, 4.76837158203125e-07 ;  /* 0x00000008ff057431 */ /* 0x000fca00000001ff */
[----:B------:R-:W-:-:S06]  /*0370*/  IMAD.WIDE R4, R20, R5, UR8 ;  /* 0x0000000814047e25 */ /* 0x000fcc000f8e0205 */
[----:B------:R-:W5:Y:S01]  /*0380*/  LDG.E.64 R4, desc[UR16][R4.64] ;  /* 0x0000001004047981 */ /* 0x000f62000c1e1b00 */
[----:B--2---:R-:W-:Y:S01]  /*0390*/  DFMA R24, R24, R22, R12 ;  /* 0x000000161818722b */ /* 0x004fe2000000000c */
[----:B------:R-:W-:Y:S02]  /*03a0*/  IMAD.MOV.U32 R23, RZ, RZ, 0x8 ;  /* 0x00000008ff177424 */ /* 0x000fe400078e00ff */
[----:B------:R-:W2:Y:S02]  /*03b0*/  LDG.E.64 R12, desc[UR16][R2.64] ;  /* 0x00000010020c7981 */ /* 0x000ea4000c1e1b00 */
[----:B------:R-:W-:-:S03]  /*03c0*/  IMAD.WIDE R22, R20, R23, UR10 ;  /* 0x0000000a14167e25 */ /* 0x000fc6000f8e0217 */
[----:B---3--:R-:W-:Y:S01]  /*03d0*/  DFMA R18, R10, R18, R24 ;  /* 0x000000120a12722b */ /* 0x008fe20000000018 */
[----:B------:R-:W-:Y:S01]  /*03e0*/  MOV R25, 0x8 ;  /* 0x0000000800197802 */ /* 0x000fe20000000f00 */
[----:B------:R-:W3:Y:S04]  /*03f0*/  LDG.E.64 R10, desc[UR16][R2.64+0x8] ;  /* 0x00000810020a7981 */ /* 0x000ee8000c1e1b00 */
[----:B------:R-:W3:Y:S01]  /*0400*/  LDG.E.64 R22, desc[UR16][R22.64] ;  /* 0x0000001016167981 */ /* 0x000ee2000c1e1b00 */
[C---:B------:R-:W-:Y:S01]  /*0410*/  IMAD.WIDE R24, R20.reuse, R25, UR12 ;  /* 0x0000000c14187e25 */ /* 0x040fe2000f8e0219 */
[----:B----4-:R-:W-:Y:S01]  /*0420*/  DFMA R16, R14, R16, R18 ;  /* 0x000000100e10722b */ /* 0x010fe20000000012 */
[----:B------:R-:W-:Y:S01]  /*0430*/  MOV R19, 0x8 ;  /* 0x0000000800137802 */ /* 0x000fe20000000f00 */
[----:B------:R-:W4:Y:S04]  /*0440*/  LDG.E.64 R14, desc[UR16][R2.64+0x10] ;  /* 0x00001010020e7981 */ /* 0x000f28000c1e1b00 */
[----:B------:R-:W4:Y:S01]  /*0450*/  LDG.E.64 R24, desc[UR16][R24.64] ;  /* 0x0000001018187981 */ /* 0x000f22000c1e1b00 */
[----:B------:R-:W-:Y:S01]  /*0460*/  IMAD.WIDE R18, R20, R19, UR14 ;  /* 0x0000000e14127e25 */ /* 0x000fe2000f8e0213 */
[----:B-----5:R-:W-:-:S02]  /*0470*/  DFMA R8, R6, R8, R16 ;  /* 0x000000080608722b */ /* 0x020fc40000000010 */
[----:B------:R-:W5:Y:S04]  /*0480*/  LDG.E.64 R6, desc[UR16][R2.64+0x18] ;  /* 0x0000181002067981 */ /* 0x000f68000c1e1b00 */
[----:B------:R-:W5:Y:S01]  /*0490*/  LDG.E.64 R18, desc[UR16][R18.64] ;  /* 0x0000001012127981 */ /* 0x000f62000c1e1b00 */
[----:B------:R-:W-:-:S04]  /*04a0*/  UIADD3 UR4, UPT, UPT, UR4, 0x8, URZ ;  /* 0x0000000804047890 */ /* 0x000fc8000fffe0ff */
[----:B------:R-:W-:Y:S01]  /*04b0*/  UISETP.NE.AND UP0, UPT, UR4, URZ, UPT ;  /* 0x000000ff0400728c */ /* 0x000fe2000bf05270 */
[----:B--2---:R-:W-:-:S08]  /*04c0*/  DFMA R4, R12, R4, R8 ;  /* 0x000000040c04722b */ /* 0x004fd00000000008 */
[----:B---3--:R-:W-:-:S08]  /*04d0*/  DFMA R4, R10, R22, R4 ;  /* 0x000000160a04722b */ /* 0x008fd00000000004 */
[----:B----4-:R-:W-:Y:S01]  /*04e0*/  DFMA R4, R14, R24, R4 ;  /* 0x000000180e04722b */ /* 0x010fe20000000004 */
[----:B------:R-:W-:-:S07]  /*04f0*/  IADD3 R8, P0, PT, R2, 0x40, RZ ;  /* 0x0000004002087810 */ /* 0x000fce0007f1e0ff */
[----:B-----5:R-:W-:Y:S01]  /*0500*/  DFMA R12, R6, R18, R4 ;  /* 0x00000012060c722b */ /* 0x020fe20000000004 */
[----:B------:R-:W-:Y:S01]  /*0510*/  IMAD.U32 R5, RZ, RZ, UR18 ;  /* 0x00000012ff057e24 */ /* 0x000fe2000f8e00ff */
[----:B------:R-:W-:-:S04]  /*0520*/  IADD3.X R9, PT, PT, RZ, R3, RZ, P0, !PT ;  /* 0x00000003ff097210 */ /* 0x000fc800007fe4ff */
[----:B------:R-:W-:Y:S01]  /*0530*/  LEA R20, R5, R20, 0x3 ;  /* 0x0000001405147211 */ /* 0x000fe200078e18ff */
[----:B------:R-:W-:Y:S06]  /*0540*/  BRA.U UP0, `(.L_x_7) ;  /* 0xfffffffd002c7547 */ /* 0x000fec000b83ffff */
[----:B------:R-:W-:-:S12]  /*0550*/  ULOP3.LUT UR4, UR18, 0x7ffffff8, URZ, 0xc0, !UPT ;  /* 0x7ffffff812047892 */ /* 0x000fd8000f8ec0ff */
.L_x_6:
[----:B------:R-:W-:-:S04]  /*0560*/  ULOP3.LUT UR6, UR18, 0x7, URZ, 0xc0, !UPT ;  /* 0x0000000712067892 */ /* 0x000fc8000f8ec0ff */
[----:B------:R-:W-:-:S09]  /*0570*/  UISETP.NE.AND UP0, UPT, UR6, URZ, UPT ;  /* 0x000000ff0600728c */ /* 0x000fd2000bf05270 */
[----:B------:R-:W-:Y:S05]  /*0580*/  BRA.U !UP0, `(.L_x_8) ;  /* 0x0000000508387547 */ /* 0x000fea000b800000 */
[----:B------:R-:W-:Y:S02]  /*0590*/  UISETP.GE.U32.AND UP0, UPT, UR6, 0x4, UPT ;  /* 0x000000040600788c */ /* 0x000fe4000bf06070 */
[----:B------:R-:W-:-:S04]  /*05a0*/  ULOP3.LUT UR5, UR18, 0x3, URZ, 0xc0, !UPT ;  /* 0x0000000312057892 */ /* 0x000fc8000f8ec0ff */
[----:B------:R-:W-:-:S03]  /*05b0*/  UISETP.NE.AND UP1, UPT, UR5, URZ, UPT ;  /* 0x000000ff0500728c */ /* 0x000fc6000bf25270 */
[----:B------:R-:W-:Y:S08]  /*05c0*/  BRA.U !UP0, `(.L_x_9) ;  /* 0x00000001087c7547 */ /* 0x000ff0000b800000 */
[----:B------:R-:W1:Y:S01]  /*05d0*/  LDC.64 R10, c[0x0][0x380] ;  /* 0x0000e000ff0a7b82 */ /* 0x000e620000000a00 */
[----:B------:R-:W2:Y:S01]  /*05e0*/  LDCU.64 UR6, c[0x0][0x380] ;  /* 0x00007000ff0677ac */ /* 0x000ea20008000a00 */
[----:B------:R-:W-:Y:S01]  /*05f0*/  IMAD.U32 R5, RZ, RZ, UR4 ;  /* 0x00000004ff057e24 */ /* 0x000fe2000f8e00ff */
[C---:B------:R-:W-:Y:S01]  /*0600*/  IADD3 R3, PT, PT, R21.reuse, UR4, RZ ;  /* 0x0000000415037c10 */ /* 0x040fe2000fffe0ff */
[----:B------:R-:W-:Y:S01]  /*0610*/  IMAD.U32 R23, RZ, RZ, UR18 ;  /* 0x00000012ff177e24 */ /* 0x000fe2000f8e00ff */
[----:B------:R-:W-:Y:S01]  /*0620*/  IADD3 R2, P0, PT, R21, UR4, RZ ;  /* 0x0000000415027c10 */ /* 0x000fe2000ff1e0ff */
[----:B------:R-:W-:Y:S02]  /*0630*/  IMAD R5, R5, UR18, R0 ;  /* 0x0000001205057c24 */ /* 0x000fe4000f8e0200 */
[----:B------:R-:W3:Y:S01]  /*0640*/  LDC.64 R18, c[0x0][0x388] ;  /* 0x0000e200ff127b82 */ /* 0x000ee20000000a00 */
[----:B------:R-:W-:Y:S01]  /*0650*/  MOV R25, UR18 ;  /* 0x0000001200197c02 */ /* 0x000fe20008000f00 */
[----:B-1----:R-:W-:Y:S01]  /*0660*/  IMAD.WIDE.U32 R10, R3, 0x8, R10 ;  /* 0x00000008030a7825 */ /* 0x002fe200078e000a */
[----:B------:R-:W-:-:S02]  /*0670*/  IADD3.X R3, PT, PT, RZ, RZ, RZ, P0, !PT ;  /* 0x000000ffff037210 */ /* 0x000fc400007fe4ff */
[----:B--2---:R-:W-:-:S03]  /*0680*/  LEA R16, P0, R2, UR6, 0x3 ;  /* 0x0000000602107c11 */ /* 0x004fc6000f8018ff */
[----:B0-----:R-:W2:Y:S01]  /*0690*/  LDG.E.64 R10, desc[UR16][R10.64] ;  /* 0x000000100a0a7981 */ /* 0x001ea2000c1e1b00 */
[----:B---3--:R-:W-:Y:S01]  /*06a0*/  IMAD.WIDE R18, R5, 0x8, R18 ;  /* 0x0000000805127825 */ /* 0x008fe200078e0212 */
[----:B------:R-:W-:-:S04]  /*06b0*/  LEA.HI.X R17, R2, UR7, R3, 0x3, P0 ;  /* 0x0000000702117c11 */ /* 0x000fc800080f1c03 */
[----:B------:R-:W2:Y:S01]  /*06c0*/  LDG.E.64 R14, desc[UR16][R18.64] ;  /* 0x00000010120e7981 */ /* 0x000ea2000c1e1b00 */
[----:B------:R-:W-:-:S03]  /*06d0*/  IMAD.WIDE R22, R23, 0x8, R18 ;  /* 0x0000000817167825 */ /* 0x000fc600078e0212 */
[----:B------:R-:W3:Y:S04]  /*06e0*/  LDG.E.64 R6, desc[UR16][R16.64+0x8] ;  /* 0x0000081010067981 */ /* 0x000ee8000c1e1b00 */
[----:B------:R-:W3:Y:S01]  /*06f0*/  LDG.E.64 R8, desc[UR16][R22.64] ;  /* 0x0000001016087981 */ /* 0x000ee2000c1e1b00 */
[----:B------:R-:W-:Y:S01]  /*0700*/  IMAD.WIDE R24, R25, 0x8, R22 ;  /* 0x0000000819187825 */ /* 0x000fe200078e0216 */
[----:B------:R-:W-:Y:S02]  /*0710*/  MOV R27, UR18 ;  /* 0x00000012001b7c02 */ /* 0x000fe40008000f00 */
[----:B------:R-:W4:Y:S04]  /*0720*/  LDG.E.64 R2, desc[UR16][R16.64+0x10] ;  /* 0x0000101010027981 */ /* 0x000f28000c1e1b00 */
[----:B------:R-:W4:Y:S01]  /*0730*/  LDG.E.64 R4, desc[UR16][R24.64] ;  /* 0x0000001018047981 */ /* 0x000f22000c1e1b00 */
[----:B------:R-:W-:-:S03]  /*0740*/  IMAD.WIDE R26, R27, 0x8, R24 ;  /* 0x000000081b1a7825 */ /* 0x000fc600078e0218 */
[----:B------:R-:W5:Y:S04]  /*0750*/  LDG.E.64 R18, desc[UR16][R16.64+0x18] ;  /* 0x0000181010127981 */ /* 0x000f68000c1e1b00 */
[----:B------:R-:W5:Y:S01]  /*0760*/  LDG.E.64 R26, desc[UR16][R26.64] ;  /* 0x000000101a1a7981 */ /* 0x000f62000c1e1b00 */
[----:B------:R-:W-:Y:S01]  /*0770*/  UIADD3 UR4, UPT, UPT, UR4, 0x4, URZ ;  /* 0x0000000404047890 */ /* 0x000fe2000fffe0ff */
[----:B--2---:R-:W-:-:S08]  /*0780*/  DFMA R10, R10, R14, R12 ;  /* 0x0000000e0a0a722b */ /* 0x004fd0000000000c */
[----:B---3--:R-:W-:-:S08]  /*0790*/  DFMA R6, R6, R8, R10 ;  /* 0x000000080606722b */ /* 0x008fd0000000000a */
[----:B----4-:R-:W-:-:S08]  /*07a0*/  DFMA R2, R2, R4, R6 ;  /* 0x000000040202722b */ /* 0x010fd00000000006 */
[----:B-----5:R-:W-:-:S11]  /*07b0*/  DFMA R12, R18, R26, R2 ;  /* 0x0000001a120c722b */ /* 0x020fd60000000002 */
.L_x_9:
[----:B------:R-:W-:Y:S05]  /*07c0*/  BRA.U !UP1, `(.L_x_8) ;  /* 0x0000000109a87547 */ /* 0x000fea000b800000 */
[----:B------:R-:W-:Y:S01]  /*07d0*/  UISETP.NE.AND UP0, UPT, UR5, 0x1, UPT ;  /* 0x000000010500788c */ /* 0x000fe2000bf05270 */
[----:B------:R-:W-:Y:S01]  /*07e0*/  IMAD.U32 R9, RZ, RZ, UR4 ;  /* 0x00000004ff097e24 */ /* 0x000fe2000f8e00ff */
[----:B------:R-:W-:Y:S02]  /*07f0*/  ULOP3.LUT UR5, UR18, 0x1, URZ, 0xc0, !UPT ;  /* 0x0000000112057892 */ /* 0x000fe4000f8ec0ff */
[----:B------:R-:W-:Y:S02]  /*0800*/  MOV R11, UR18 ;  /* 0x00000012000b7c02 */ /* 0x000fe40008000f00 */
[----:B------:R-:W-:Y:S01]  /*0810*/  PLOP3.LUT P1, PT, PT, PT, UP0, 0x80, 0x8 ;  /* 0x000000000008781c */ /* 0x000fe20003f2f008 */
[----:B------:R-:W-:-:S04]  /*0820*/  UISETP.NE.U32.AND UP1, UPT, UR5, 0x1, UPT ;  /* 0x000000010500788c */ /* 0x000fc8000bf25070 */
[----:B------:R-:W1:Y:S02]  /*0830*/  @UP0 LDCU.128 UR8, c[0x0][0x380] ;  /* 0x00007000ff0807ac */ /* 0x000e640008000c00 */
[----:B------:R-:W-:Y:S01]  /*0840*/  PLOP3.LUT P0, PT, PT, PT, UP1, 0x80, 0x8 ;  /* 0x000000000008781c */ /* 0x000fe20003f0f018 */
[----:B------:R-:W2:Y:S05]  /*0850*/  @UP0 LDCU.64 UR6, c[0x0][0x380] ;  /* 0x00007000ff0607ac */ /* 0x000eaa0008000a00 */
[C---:B------:R-:W-:Y:S01]  /*0860*/  @P1 IADD3 R7, PT, PT, R21.reuse, UR4, RZ ;  /* 0x0000000415071c10 */ /* 0x040fe2000fffe0ff */
[----:B------:R-:W3:Y:S01]  /*0870*/  @!UP1 LDCU.128 UR12, c[0x0][0x380] ;  /* 0x00007000ff0c97ac */ /* 0x000ee20008000c00 */
[----:B------:R-:W-:Y:S01]  /*0880*/  @P1 IADD3 R6, P2, PT, R21, UR4, RZ ;  /* 0x0000000415061c10 */ /* 0x000fe2000ff5e0ff */
[----:B------:R-:W-:Y:S01]  /*0890*/  @P1 IMAD R9, R9, UR18, R0 ;  /* 0x0000001209091c24 */ /* 0x000fe2000f8e0200 */
[----:B------:R-:W-:Y:S01]  /*08a0*/  @UP0 UIADD3 UR4, UPT, UPT, UR4, 0x2, URZ ;  /* 0x0000000204040890 */ /* 0x000fe2000fffe0ff */
[----:B-1----:R-:W-:Y:S01]  /*08b0*/  MOV R2, UR8 ;  /* 0x0000000800027c02 */ /* 0x002fe20008000f00 */
[----:B------:R-:W-:Y:S01]  /*08c0*/  IMAD.U32 R3, RZ, RZ, UR9 ;  /* 0x00000009ff037e24 */ /* 0x000fe2000f8e00ff */
[----:B------:R-:W-:-:S02]  /*08d0*/  MOV R4, UR10 ;  /* 0x0000000a00047c02 */ /* 0x000fc40008000f00 */
[----:B------:R-:W-:Y:S01]  /*08e0*/  MOV R5, UR11 ;  /* 0x0000000b00057c02 */ /* 0x000fe20008000f00 */
[----:B------:R-:W-:-:S04]  /*08f0*/  @P1 IMAD.WIDE.U32 R2, R7, 0x8, R2 ;  /* 0x0000000807021825 */ /* 0x000fc800078e0002 */
[----:B------:R-:W-:Y:S01]  /*0900*/  @P1 IMAD.WIDE R4, R9, 0x8, R4 ;  /* 0x0000000809041825 */ /* 0x000fe200078e0204 */
[----:B------:R-:W-:Y:S01]  /*0910*/  MOV R19, UR4 ;  /* 0x0000000400137c02 */ /* 0x000fe20008000f00 */
[----:B0-----:R-:W4:Y:S02]  /*0920*/  @P1 LDG.E.64 R2, desc[UR16][R2.64] ;  /* 0x0000001002021981 */ /* 0x001f24000c1e1b00 */
[----:B------:R-:W-:Y:S01]  /*0930*/  @P1 IMAD.X R7, RZ, RZ, RZ, P2 ;  /* 0x000000ffff071224 */ /* 0x000fe200010e06ff */
[----:B--2---:R-:W-:-:S04]  /*0940*/  @P1 LEA R8, P2, R6, UR6, 0x3 ;  /* 0x0000000606081c11 */ /* 0x004fc8000f8418ff */
[----:B------:R-:W-:Y:S01]  /*0950*/  @P1 LEA.HI.X R9, R6, UR7, R7, 0x3, P2 ;  /* 0x0000000706091c11 */ /* 0x000fe200090f1c07 */
[----:B------:R-:W-:Y:S02]  /*0960*/  @P1 IMAD.WIDE R6, R11, 0x8, R4 ;  /* 0x000000080b061825 */ /* 0x000fe400078e0204 */
[----:B------:R-:W4:Y:S01]  /*0970*/  @P1 LDG.E.64 R4, desc[UR16][R4.64] ;  /* 0x0000001004041981 */ /* 0x000f22000c1e1b00 */
[----:B---3--:R-:W-:Y:S01]  /*0980*/  MOV R14, UR12 ;  /* 0x0000000c000e7c02 */ /* 0x008fe20008000f00 */
[----:B------:R-:W-:Y:S01]  /*0990*/  IMAD.U32 R15, RZ, RZ, UR13 ;  /* 0x0000000dff0f7e24 */ /* 0x000fe2000f8e00ff */
[----:B------:R-:W-:Y:S01]  /*09a0*/  MOV R10, UR14 ;  /* 0x0000000e000a7c02 */ /* 0x000fe20008000f00 */
[----:B------:R-:W-:Y:S01]  /*09b0*/  IMAD.U32 R11, RZ, RZ, UR15 ;  /* 0x0000000fff0b7e24 */ /* 0x000fe2000f8e00ff */
[----:B------:R-:W-:Y:S01]  /*09c0*/  @!P0 IADD3 R17, PT, PT, R21, UR4, RZ ;  /* 0x0000000415118c10 */ /* 0x000fe2000fffe0ff */
[----:B------:R-:W-:Y:S01]  /*09d0*/  @!P0 IMAD R19, R19, UR18, R0 ;  /* 0x0000001213138c24 */ /* 0x000fe2000f8e0200 */
[----:B------:R-:W2:Y:S04]  /*09e0*/  @P1 LDG.E.64 R6, desc[UR16][R6.64] ;  /* 0x0000001006061981 */ /* 0x000ea8000c1e1b00 */
[----:B------:R-:W2:Y:S01]  /*09f0*/  @P1 LDG.E.64 R8, desc[UR16][R8.64+0x8] ;  /* 0x0000081008081981 */ /* 0x000ea2000c1e1b00 */
[----:B------:R-:W-:-:S04]  /*0a00*/  @!P0 IMAD.WIDE.U32 R14, R17, 0x8, R14 ;  /* 0x00000008110e8825 */ /* 0x000fc800078e000e */
[----:B------:R-:W-:Y:S02]  /*0a10*/  @!P0 IMAD.WIDE R10, R19, 0x8, R10 ;  /* 0x00000008130a8825 */ /* 0x000fe400078e020a */
[----:B------:R-:W3:Y:S04]  /*0a20*/  @!P0 LDG.E.64 R14, desc[UR16][R14.64] ;  /* 0x000000100e0e8981 */ /* 0x000ee8000c1e1b00 */
[----:B------:R-:W3:Y:S01]  /*0a30*/  @!P0 LDG.E.64 R10, desc[UR16][R10.64] ;  /* 0x000000100a0a8981 */ /* 0x000ee2000c1e1b00 */
[----:B----4-:R-:W-:-:S08]  /*0a40*/  @P1 DFMA R2, R2, R4, R12 ;  /* 0x000000040202122b */ /* 0x010fd0000000000c */
[----:B--2---:R-:W-:-:S08]  /*0a50*/  @P1 DFMA R12, R8, R6, R2 ;  /* 0x00000006080c122b */ /* 0x004fd00000000002 */
[----:B---3--:R-:W-:-:S11]  /*0a60*/  @!P0 DFMA R12, R14, R10, R12 ;  /* 0x0000000a0e0c822b */ /* 0x008fd6000000000c */
.L_x_8:
[----:B------:R-:W1:Y:S01]  /*0a70*/  LDC.64 R2, c[0x0][0x390] ;  /* 0x0000e400ff027b82 */ /* 0x000e620000000a00 */
[----:B------:R-:W-:-:S05]  /*0a80*/  IADD3 R21, PT, PT, R0, R21, RZ ;  /* 0x0000001500157210 */ /* 0x000fca0007ffe0ff */
[----:B-1----:R-:W-:-:S05]  /*0a90*/  IMAD.WIDE R2, R21, 0x8, R2 ;  /* 0x0000000815027825 */ /* 0x002fca00078e0202 */
[----:B0-----:R-:W-:Y:S01]  /*0aa0*/  STG.E.64 desc[UR16][R2.64], R12 ;  /* 0x0000000c02007986 */ /* 0x001fe2000c101b10 */
[----:B------:R-:W-:Y:S05]  /*0ab0*/  EXIT ;  /* 0x000000000000794d */ /* 0x000fea0003800000 */
.L_x_10:
        /* <DEDUP_REMOVED lines=12> */
.L_x_12:


//--------------------- .nv.shared._Z20matmul_shared_kernelPdS_S_i --------------------------
	.section	.nv.shared._Z20matmul_shared_kernelPdS_S_i,"aw",@nobits
	.sectionflags	@""
	.align	8
.nv.shared._Z20matmul_shared_kernelPdS_S_i:
	.zero		5120


//--------------------- .nv.shared.reserved.0     --------------------------
	.section	.nv.shared.reserved.0,"aw",@nobits
	.weak		__nv_reservedSMEM_offset_0_alias
	.size		__nv_reservedSMEM_offset_0_alias, 0, 64
	.other		__nv_reservedSMEM_offset_0_alias,@"STO_CUDA_RESERVED_SHARED STV_DEFAULT"
__nv_reservedSMEM_offset_0_alias:
	.zero		0
	.zero		64


//--------------------- .nv.constant0._Z20matmul_shared_kernelPdS_S_i --------------------------
	.section	.nv.constant0._Z20matmul_shared_kernelPdS_S_i,"a",@progbits
	.sectionflags	@""
	.align	4
.nv.constant0._Z20matmul_shared_kernelPdS_S_i:
	.zero		924


//--------------------- .nv.constant0._Z19matmul_naive_kernelPdS_S_i --------------------------
	.section	.nv.constant0._Z19matmul_naive_kernelPdS_S_i,"a",@progbits
	.sectionflags	@""
	.align	4
.nv.constant0._Z19matmul_naive_kernelPdS_S_i:
	.zero		924


//--------------------- SYMBOLS --------------------------

	.type		.nv.reservedSmem.offset0,@object
	.size		.nv.reservedSmem.offset0,0x4
	.type		.nv.reservedSmem.cap,@object
	.size		.nv.reservedSmem.cap,0x4
